//
// Generated by NVIDIA NVVM Compiler
//
// Compiler Build ID: CL-36424714
// Cuda compilation tools, release 13.0, V13.0.88
// Based on NVVM 20.0.0
//

.version 9.0
.target sm_100
.address_size 64

	// .globl	_Z11mckp_kernelPiS_iS_ii
// _ZZ11mckp_kernelPiS_iS_iiE14shared_weights has been demoted

.visible .entry _Z11mckp_kernelPiS_iS_ii(
	.param .u64 .ptr .align 1 _Z11mckp_kernelPiS_iS_ii_param_0,
	.param .u64 .ptr .align 1 _Z11mckp_kernelPiS_iS_ii_param_1,
	.param .u32 _Z11mckp_kernelPiS_iS_ii_param_2,
	.param .u64 .ptr .align 1 _Z11mckp_kernelPiS_iS_ii_param_3,
	.param .u32 _Z11mckp_kernelPiS_iS_ii_param_4,
	.param .u32 _Z11mckp_kernelPiS_iS_ii_param_5
)
{
	.reg .pred 	%p<6>;
	.reg .b32 	%r<34>;
	.reg .b64 	%rd<15>;
	// demoted variable
	.shared .align 4 .b8 _ZZ11mckp_kernelPiS_iS_iiE14shared_weights[4096];
	ld.param.u64 	%rd4, [_Z11mckp_kernelPiS_iS_ii_param_0];
	ld.param.u64 	%rd2, [_Z11mckp_kernelPiS_iS_ii_param_1];
	ld.param.u32 	%r12, [_Z11mckp_kernelPiS_iS_ii_param_2];
	ld.param.u64 	%rd3, [_Z11mckp_kernelPiS_iS_ii_param_3];
	ld.param.u32 	%r13, [_Z11mckp_kernelPiS_iS_ii_param_4];
	ld.param.u32 	%r14, [_Z11mckp_kernelPiS_iS_ii_param_5];
	cvta.to.global.u64 	%rd1, %rd4;
	mov.u32 	%r15, %ctaid.x;
	mov.u32 	%r16, %ntid.x;
	mov.u32 	%r1, %tid.x;
	mad.lo.s32 	%r2, %r15, %r16, %r1;
	setp.ge.u32 	%p1, %r1, %r13;
	@%p1 bra 	$L__BB0_2;
	cvta.to.global.u64 	%rd5, %rd3;
	mul.wide.u32 	%rd6, %r1, 4;
	add.s64 	%rd7, %rd5, %rd6;
	ld.global.u32 	%r17, [%rd7];
	shl.b32 	%r18, %r1, 2;
	mov.u32 	%r19, _ZZ11mckp_kernelPiS_iS_iiE14shared_weights;
	add.s32 	%r20, %r19, %r18;
	st.shared.u32 	[%r20], %r17;
$L__BB0_2:
	bar.sync 	0;
	setp.gt.s32 	%p2, %r2, %r12;
	@%p2 bra 	$L__BB0_8;
	mul.wide.s32 	%rd8, %r2, 4;
	add.s64 	%rd9, %rd1, %rd8;
	ld.global.u32 	%r33, [%rd9];
	setp.lt.s32 	%p3, %r13, 1;
	@%p3 bra 	$L__BB0_7;
	min.s32 	%r4, %r13, 1024;
	mov.b32 	%r30, 0;
	mov.u32 	%r23, _ZZ11mckp_kernelPiS_iS_iiE14shared_weights;
	mov.u32 	%r31, %r30;
$L__BB0_5:
	shl.b32 	%r22, %r30, 2;
	add.s32 	%r24, %r23, %r22;
	ld.shared.u32 	%r25, [%r24];
	add.s32 	%r31, %r25, %r31;
	setp.lt.s32 	%p4, %r2, %r31;
	@%p4 bra 	$L__BB0_7;
	sub.s32 	%r26, %r2, %r31;
	mul.wide.s32 	%rd10, %r26, 4;
	add.s64 	%rd11, %rd1, %rd10;
	ld.global.u32 	%r27, [%rd11];
	add.s32 	%r9, %r30, 1;
	mad.lo.s32 	%r28, %r14, %r30, %r14;
	add.s32 	%r29, %r27, %r28;
	max.s32 	%r33, %r33, %r29;
	setp.ne.s32 	%p5, %r9, %r4;
	mov.u32 	%r30, %r9;
	@%p5 bra 	$L__BB0_5;
$L__BB0_7:
	cvta.to.global.u64 	%rd12, %rd2;
	add.s64 	%rd14, %rd12, %rd8;
	st.global.u32 	[%rd14], %r33;
$L__BB0_8:
	ret;

}


// ===== COMPILED SASS (sm_100) =====

	.target	sm_100

	.elftype	@"ET_EXEC"


//--------------------- .note.nv.tkinfo           --------------------------
	.section	.note.nv.tkinfo,"",@"SHT_NOTE"
	.sectionflags	@"SHF_NOTE_NV_TKINFO"
	.tkinfo
        /*0018*/ 	.word	0x00000002
        /*0030*/ 	.string	""
        /*0030*/ 	.string	"ptxas"
        /*0030*/ 	.string	"Cuda compilation tools, release 13.0, V13.0.88"
        /*0030*/ 	.string	"Build cuda_13.0.r13.0/compiler.36424714_0"
        /*0030*/ 	.string	"-arch sm_100 -m 64 "



//--------------------- .note.nv.cuinfo           --------------------------
	.section	.note.nv.cuinfo,"",@"SHT_NOTE"
	.sectionflags	@"SHF_NOTE_NV_CUINFO"
        /*0018*/ 	.short	0x0002
        /*001a*/ 	.short	0x0064
        /*001c*/ 	.short	0x0082
	.zero		2


//--------------------- .nv.info                  --------------------------
	.section	.nv.info,"",@"SHT_CUDA_INFO"
	.align	4


	//----- nvinfo : EIATTR_REGCOUNT
	.align		4
        /*0000*/ 	.byte	0x04, 0x2f
        /*0002*/ 	.short	(.L_1 - .L_0)
	.align		4
.L_0:
        /*0004*/ 	.word	index@(_Z11mckp_kernelPiS_iS_ii)
        /*0008*/ 	.word	0x0000000e


	//----- nvinfo : EIATTR_FRAME_SIZE
	.align		4
.L_1:
        /*000c*/ 	.byte	0x04, 0x11
        /*000e*/ 	.short	(.L_3 - .L_2)
	.align		4
.L_2:
        /*0010*/ 	.word	index@(_Z11mckp_kernelPiS_iS_ii)
        /*0014*/ 	.word	0x00000000


	//----- nvinfo : EIATTR_MIN_STACK_SIZE
	.align		4
.L_3:
        /*0018*/ 	.byte	0x04, 0x12
        /*001a*/ 	.short	(.L_5 - .L_4)
	.align		4
.L_4:
        /*001c*/ 	.word	index@(_Z11mckp_kernelPiS_iS_ii)
        /*0020*/ 	.word	0x00000000
.L_5:


//--------------------- .nv.compat                --------------------------
	.section	.nv.compat,"",@"SHT_CUDA_COMPAT_INFO"
	.align	4
        /*0000*/ 	.byte	0x02, 0x09, 0x00, 0x00, 0x02, 0x02, 0x01, 0x00, 0x02, 0x05, 0x05, 0x00, 0x03, 0x07, 0x01, 0x01
        /*0010*/ 	.byte	0x02, 0x03, 0x00, 0x00, 0x02, 0x06, 0x01, 0x00, 0x04, 0x0b, 0x08, 0x00, 0x09, 0x00, 0x00, 0x00
        /*0020*/ 	.byte	0x00, 0x00, 0x00, 0x00


//--------------------- .nv.info._Z11mckp_kernelPiS_iS_ii --------------------------
	.section	.nv.info._Z11mckp_kernelPiS_iS_ii,"",@"SHT_CUDA_INFO"
	.sectionflags	@""
	.align	4


	//----- nvinfo : EIATTR_CUDA_API_VERSION
	.align		4
        /*0000*/ 	.byte	0x04, 0x37
        /*0002*/ 	.short	(.L_7 - .L_6)
.L_6:
        /*0004*/ 	.word	0x00000082


	//----- nvinfo : EIATTR_KPARAM_INFO
	.align		4
.L_7:
        /*0008*/ 	.byte	0x04, 0x17
        /*000a*/ 	.short	(.L_9 - .L_8)
.L_8:
        /*000c*/ 	.word	0x00000000
        /*0010*/ 	.short	0x0005
        /*0012*/ 	.short	0x0024
        /*0014*/ 	.byte	0x00, 0xf0, 0x11, 0x00


	//----- nvinfo : EIATTR_KPARAM_INFO
	.align		4
.L_9:
        /*0018*/ 	.byte	0x04, 0x17
        /*001a*/ 	.short	(.L_11 - .L_10)
.L_10:
        /*001c*/ 	.word	0x00000000
        /*0020*/ 	.short	0x0004
        /*0022*/ 	.short	0x0020
        /*0024*/ 	.byte	0x00, 0xf0, 0x11, 0x00


	//----- nvinfo : EIATTR_KPARAM_INFO
	.align		4
.L_11:
        /*0028*/ 	.byte	0x04, 0x17
        /*002a*/ 	.short	(.L_13 - .L_12)
.L_12:
        /*002c*/ 	.word	0x00000000
        /*0030*/ 	.short	0x0003
        /*0032*/ 	.short	0x0018
        /*0034*/ 	.byte	0x00, 0xf5, 0x21, 0x00


	//----- nvinfo : EIATTR_KPARAM_INFO
	.align		4
.L_13:
        /*0038*/ 	.byte	0x04, 0x17
        /*003a*/ 	.short	(.L_15 - .L_14)
.L_14:
        /*003c*/ 	.word	0x00000000
        /*0040*/ 	.short	0x0002
        /*0042*/ 	.short	0x0010
        /*0044*/ 	.byte	0x00, 0xf0, 0x11, 0x00


	//----- nvinfo : EIATTR_KPARAM_INFO
	.align		4
.L_15:
        /*0048*/ 	.byte	0x04, 0x17
        /*004a*/ 	.short	(.L_17 - .L_16)
.L_16:
        /*004c*/ 	.word	0x00000000
        /*0050*/ 	.short	0x0001
        /*0052*/ 	.short	0x0008
        /*0054*/ 	.byte	0x00, 0xf5, 0x21, 0x00


	//----- nvinfo : EIATTR_KPARAM_INFO
	.align		4
.L_17:
        /*0058*/ 	.byte	0x04, 0x17
        /*005a*/ 	.short	(.L_19 - .L_18)
.L_18:
        /*005c*/ 	.word	0x00000000
        /*0060*/ 	.short	0x0000
        /*0062*/ 	.short	0x0000
        /*0064*/ 	.byte	0x00, 0xf5, 0x21, 0x00


	//----- nvinfo : EIATTR_SPARSE_MMA_MASK
	.align		4
.L_19:
        /*0068*/ 	.byte	0x03, 0x50
        /*006a*/ 	.short	0x0000


	//----- nvinfo : EIATTR_MAXREG_COUNT
	.align		4
        /*006c*/ 	.byte	0x03, 0x1b
        /*006e*/ 	.short	0x00ff


	//----- nvinfo : EIATTR_NUM_BARRIERS
	.align		4
        /*0070*/ 	.byte	0x02, 0x4c
        /*0072*/ 	.byte	0x01
	.zero		1


	//----- nvinfo : EIATTR_MERCURY_ISA_VERSION
	.align		4
        /*0074*/ 	.byte	0x03, 0x5f
        /*0076*/ 	.short	0x0101


	//----- nvinfo : EIATTR_VRC_CTA_INIT_COUNT
	.align		4
        /*0078*/ 	.byte	0x02, 0x4a
	.zero		1
	.zero		1


	//----- nvinfo : EIATTR_EXIT_INSTR_OFFSETS
	.align		4
        /*007c*/ 	.byte	0x04, 0x1c
        /*007e*/ 	.short	(.L_21 - .L_20)


	//   ....[0]....
.L_20:
        /*0080*/ 	.word	0x00000130


	//   ....[1]....
        /*0084*/ 	.word	0x00000350


	//----- nvinfo : EIATTR_CRS_STACK_SIZE
	.align		4
.L_21:
        /*0088*/ 	.byte	0x04, 0x1e
        /*008a*/ 	.short	(.L_23 - .L_22)
.L_22:
        /*008c*/ 	.word	0x00000000


	//----- nvinfo : EIATTR_CBANK_PARAM_SIZE
	.align		4
.L_23:
        /*0090*/ 	.byte	0x03, 0x19
        /*0092*/ 	.short	0x0028


	//----- nvinfo : EIATTR_PARAM_CBANK
	.align		4
        /*0094*/ 	.byte	0x04, 0x0a
        /*0096*/ 	.short	(.L_25 - .L_24)
	.align		4
.L_24:
        /*0098*/ 	.word	index@(.nv.constant0._Z11mckp_kernelPiS_iS_ii)
        /*009c*/ 	.short	0x0380
        /*009e*/ 	.short	0x0028


	//----- nvinfo : EIATTR_SW_WAR
	.align		4
.L_25:
        /*00a0*/ 	.byte	0x04, 0x36
        /*00a2*/ 	.short	(.L_27 - .L_26)
.L_26:
        /*00a4*/ 	.word	0x00000008
.L_27:


//--------------------- .nv.callgraph             --------------------------
	.section	.nv.callgraph,"",@"SHT_CUDA_CALLGRAPH"
	.align	4
	.sectionentsize	8
	.align		4
        /*0000*/ 	.word	0x00000000
	.align		4
        /*0004*/ 	.word	0xffffffff
	.align		4
        /*0008*/ 	.word	0x00000000
	.align		4
        /*000c*/ 	.word	0xfffffffe
	.align		4
        /*0010*/ 	.word	0x00000000
	.align		4
        /*0014*/ 	.word	0xfffffffd
	.align		4
        /*0018*/ 	.word	0x00000000
	.align		4
        /*001c*/ 	.word	0xfffffffc


//--------------------- .text._Z11mckp_kernelPiS_iS_ii --------------------------
	.section	.text._Z11mckp_kernelPiS_iS_ii,"ax",@progbits
	.align	128
        .global         _Z11mckp_kernelPiS_iS_ii
        .type           _Z11mckp_kernelPiS_iS_ii,@function
        .size           _Z11mckp_kernelPiS_iS_ii,(.L_x_4 - _Z11mckp_kernelPiS_iS_ii)
        .other          _Z11mckp_kernelPiS_iS_ii,@"STO_CUDA_ENTRY STV_DEFAULT"
_Z11mckp_kernelPiS_iS_ii:
.text._Z11mckp_kernelPiS_iS_ii:
[----:B------:R-:W-:Y:S01]  /*0000*/  LDC R1, c[0x0][0x37c] ;  /* 0x0000df00ff017b82 */ /* 0x000fe20000000800 */
[----:B------:R-:W0:Y:S01]  /*0010*/  S2R R9, SR_TID.X ;  /* 0x0000000000097919 */ /* 0x000e220000002100 */
[----:B------:R-:W0:Y:S01]  /*0020*/  LDCU UR7, c[0x0][0x3a0] ;  /* 0x00007400ff0777ac */ /* 0x000e220008000800 */
[----:B------:R-:W1:Y:S05]  /*0030*/  LDCU.64 UR8, c[0x0][0x358] ;  /* 0x00006b00ff0877ac */ /* 0x000e6a0008000a00 */
[----:B------:R-:W2:Y:S01]  /*0040*/  S2UR UR4, SR_CTAID.X ;  /* 0x00000000000479c3 */ /* 0x000ea20000002500 */
[----:B------:R-:W3:Y:S01]  /*0050*/  LDCU UR5, c[0x0][0x390] ;  /* 0x00007200ff0577ac */ /* 0x000ee20008000800 */
[----:B0-----:R-:W-:-:S13]  /*0060*/  ISETP.GE.U32.AND P0, PT, R9, UR7, PT ;  /* 0x0000000709007c0c */ /* 0x001fda000bf06070 */
[----:B------:R-:W0:Y:S02]  /*0070*/  @!P0 LDC.64 R2, c[0x0][0x398] ;  /* 0x0000e600ff028b82 */ /* 0x000e240000000a00 */
[----:B0-----:R-:W-:-:S06]  /*0080*/  @!P0 IMAD.WIDE.U32 R2, R9, 0x4, R2 ;  /* 0x0000000409028825 */ /* 0x001fcc00078e0002 */
[----:B-1----:R-:W4:Y:S01]  /*0090*/  @!P0 LDG.E R2, desc[UR8][R2.64] ;  /* 0x0000000802028981 */ /* 0x002f22000c1e1900 */
[----:B------:R-:W2:Y:S01]  /*00a0*/  LDC R7, c[0x0][0x360] ;  /* 0x0000d800ff077b82 */ /* 0x000ea20000000800 */
[----:B------:R-:W-:Y:S01]  /*00b0*/  @!P0 MOV R0, 0x400 ;  /* 0x0000040000008802 */ /* 0x000fe20000000f00 */
[----:B------:R-:W0:Y:S01]  /*00c0*/  @!P0 S2R R5, SR_CgaCtaId ;  /* 0x0000000000058919 */ /* 0x000e220000008800 */
[----:B--2---:R-:W-:-:S05]  /*00d0*/  IMAD R7, R7, UR4, R9 ;  /* 0x0000000407077c24 */ /* 0x004fca000f8e0209 */
[----:B---3--:R-:W-:Y:S02]  /*00e0*/  ISETP.GT.AND P1, PT, R7, UR5, PT ;  /* 0x0000000507007c0c */ /* 0x008fe4000bf24270 */
[----:B0-----:R-:W-:-:S05]  /*00f0*/  @!P0 LEA R0, R5, R0, 0x18 ;  /* 0x0000000005008211 */ /* 0x001fca00078ec0ff */
[----:B------:R-:W-:-:S05]  /*0100*/  @!P0 IMAD R5, R9, 0x4, R0 ;  /* 0x0000000409058824 */ /* 0x000fca00078e0200 */
[----:B----4-:R0:W-:Y:S01]  /*0110*/  @!P0 STS [R5], R2 ;  /* 0x0000000205008388 */ /* 0x0101e20000000800 */
[----:B------:R-:W-:Y:S06]  /*0120*/  BAR.SYNC.DEFER_BLOCKING 0x0 ;  /* 0x0000000000007b1d */ /* 0x000fec0000010000 */
[----:B------:R-:W-:Y:S05]  /*0130*/  @P1 EXIT ;  /* 0x000000000000194d */ /* 0x000fea0003800000 */
[----:B0-----:R-:W0:Y:S02]  /*0140*/  LDC.64 R2, c[0x0][0x380] ;  /* 0x0000e000ff027b82 */ /* 0x001e240000000a00 */
[----:B0-----:R-:W-:-:S05]  /*0150*/  IMAD.WIDE R2, R7, 0x4, R2 ;  /* 0x0000000407027825 */ /* 0x001fca00078e0202 */
[----:B------:R0:W5:Y:S01]  /*0160*/  LDG.E R9, desc[UR8][R2.64] ;  /* 0x0000000802097981 */ /* 0x000162000c1e1900 */
[----:B------:R-:W-:-:S09]  /*0170*/  UISETP.GE.AND UP0, UPT, UR7, 0x1, UPT ;  /* 0x000000010700788c */ /* 0x000fd2000bf06270 */
[----:B0-----:R-:W-:Y:S05]  /*0180*/  BRA.U !UP0, `(.L_x_0) ;  /* 0x0000000108647547 */ /* 0x001fea000b800000 */
[----:B------:R-:W0:Y:S01]  /*0190*/  S2UR UR5, SR_CgaCtaId ;  /* 0x00000000000579c3 */ /* 0x000e220000008800 */
[----:B------:R-:W-:Y:S01]  /*01a0*/  HFMA2 R0, -RZ, RZ, 0, 0 ;  /* 0x00000000ff007431 */ /* 0x000fe200000001ff */
[----:B------:R-:W-:Y:S01]  /*01b0*/  BSSY.RECONVERGENT B0, `(.L_x_0) ;  /* 0x0000016000007945 */ /* 0x000fe20003800200 */
[----:B------:R-:W-:Y:S01]  /*01c0*/  UISETP.LT.AND UP0, UPT, UR7, 0x400, UPT ;  /* 0x000004000700788c */ /* 0x000fe2000bf01270 */
[----:B------:R-:W-:Y:S01]  /*01d0*/  IMAD.MOV.U32 R6, RZ, RZ, RZ ;  /* 0x000000ffff067224 */ /* 0x000fe200078e00ff */
[----:B------:R-:W-:Y:S02]  /*01e0*/  UMOV UR4, 0x400 ;  /* 0x0000040000047882 */ /* 0x000fe40000000000 */
[----:B------:R-:W-:Y:S01]  /*01f0*/  USEL UR6, UR7, 0x400, UP0 ;  /* 0x0000040007067887 */ /* 0x000fe20008000000 */
[----:B------:R-:W1:Y:S08]  /*0200*/  LDC R11, c[0x0][0x3a4] ;  /* 0x0000e900ff0b7b82 */ /* 0x000e700000000800 */
[----:B------:R-:W2:Y:S01]  /*0210*/  LDC.64 R4, c[0x0][0x380] ;  /* 0x0000e000ff047b82 */ /* 0x000ea20000000a00 */
[----:B0-----:R-:W-:-:S12]  /*0220*/  ULEA UR4, UR5, UR4, 0x18 ;  /* 0x0000000405047291 */ /* 0x001fd8000f8ec0ff */
.L_x_2:
[----:B------:R-:W-:-:S05]  /*0230*/  LEA R2, R0, UR4, 0x2 ;  /* 0x0000000400027c11 */ /* 0x000fca000f8e10ff */
[----:B------:R-:W0:Y:S02]  /*0240*/  LDS R3, [R2] ;  /* 0x0000000002037984 */ /* 0x000e240000000800 */
[----:B0-----:R-:W-:-:S04]  /*0250*/  IADD3 R6, PT, PT, R3, R6, RZ ;  /* 0x0000000603067210 */ /* 0x001fc80007ffe0ff */
[----:B------:R-:W-:-:S13]  /*0260*/  ISETP.GE.AND P0, PT, R7, R6, PT ;  /* 0x000000060700720c */ /* 0x000fda0003f06270 */
[----:B------:R-:W-:Y:S05]  /*0270*/  @!P0 BRA `(.L_x_1) ;  /* 0x0000000000248947 */ /* 0x000fea0003800000 */
[----:B------:R-:W-:-:S04]  /*0280*/  IMAD.IADD R3, R7, 0x1, -R6 ;  /* 0x0000000107037824 */ /* 0x000fc800078e0a06 */
[----:B--2---:R-:W-:-:S06]  /*0290*/  IMAD.WIDE R2, R3, 0x4, R4 ;  /* 0x0000000403027825 */ /* 0x004fcc00078e0204 */
[----:B------:R-:W2:Y:S01]  /*02a0*/  LDG.E R2, desc[UR8][R2.64] ;  /* 0x0000000802027981 */ /* 0x000ea2000c1e1900 */
[C---:B------:R-:W-:Y:S01]  /*02b0*/  IADD3 R8, PT, PT, R0.reuse, 0x1, RZ ;  /* 0x0000000100087810 */ /* 0x040fe20007ffe0ff */
[----:B-1----:R-:W-:-:S03]  /*02c0*/  IMAD R10, R0, R11, R11 ;  /* 0x0000000b000a7224 */ /* 0x002fc600078e020b */
[----:B------:R-:W-:Y:S01]  /*02d0*/  ISETP.NE.AND P0, PT, R8, UR6, PT ;  /* 0x0000000608007c0c */ /* 0x000fe2000bf05270 */
[----:B------:R-:W-:Y:S01]  /*02e0*/  IMAD.MOV.U32 R0, RZ, RZ, R8 ;  /* 0x000000ffff007224 */ /* 0x000fe200078e0008 */
[----:B--2--5:R-:W-:-:S11]  /*02f0*/  VIADDMNMX R9, R2, R10, R9, !PT ;  /* 0x0000000a02097246 */ /* 0x024fd60007800109 */
[----:B------:R-:W-:Y:S05]  /*0300*/  @P0 BRA `(.L_x_2) ;  /* 0xfffffffc00c80947 */ /* 0x000fea000383ffff */
.L_x_1:
[----:B------:R-:W-:Y:S05]  /*0310*/  BSYNC.RECONVERGENT B0 ;  /* 0x0000000000007941 */ /* 0x000fea0003800200 */
.L_x_0:
[----:B------:R-:W0:Y:S02]  /*0320*/  LDC.64 R2, c[0x0][0x388] ;  /* 0x0000e200ff027b82 */ /* 0x000e240000000a00 */
[----:B0-----:R-:W-:-:S05]  /*0330*/  IMAD.WIDE R2, R7, 0x4, R2 ;  /* 0x0000000407027825 */ /* 0x001fca00078e0202 */
[----:B-----5:R-:W-:Y:S01]  /*0340*/  STG.E desc[UR8][R2.64], R9 ;  /* 0x0000000902007986 */ /* 0x020fe2000c101908 */
[----:B------:R-:W-:Y:S05]  /*0350*/  EXIT ;  /* 0x000000000000794d */ /* 0x000fea0003800000 */
.L_x_3:
[----:B------:R-:W-:-:S00]  /*0360*/  BRA `(.L_x_3) ;  /* 0xfffffffc00fc7947 */ /* 0x000fc0000383ffff */
[----:B------:R-:W-:-:S00]  /*0370*/  NOP ;  /* 0x0000000000007918 */ /* 0x000fc00000000000 */
        /* <DEDUP_REMOVED lines=8> */
.L_x_4:


//--------------------- .nv.shared._Z11mckp_kernelPiS_iS_ii --------------------------
	.section	.nv.shared._Z11mckp_kernelPiS_iS_ii,"aw",@nobits
	.sectionflags	@""
	.align	4
.nv.shared._Z11mckp_kernelPiS_iS_ii:
	.zero		5120


//--------------------- .nv.shared.reserved.0     --------------------------
	.section	.nv.shared.reserved.0,"aw",@nobits
	.weak		__nv_reservedSMEM_offset_0_alias
	.size		__nv_reservedSMEM_offset_0_alias, 0, 64
	.other		__nv_reservedSMEM_offset_0_alias,@"STO_CUDA_RESERVED_SHARED STV_DEFAULT"
__nv_reservedSMEM_offset_0_alias:
	.zero		0
	.zero		64


//--------------------- .nv.constant0._Z11mckp_kernelPiS_iS_ii --------------------------
	.section	.nv.constant0._Z11mckp_kernelPiS_iS_ii,"a",@progbits
	.sectionflags	@""
	.align	4
.nv.constant0._Z11mckp_kernelPiS_iS_ii:
	.zero		936


//--------------------- SYMBOLS --------------------------

	.type		.nv.reservedSmem.offset0,@object
	.size		.nv.reservedSmem.offset0,0x4
	.type		.nv.reservedSmem.cap,@object
	.size		.nv.reservedSmem.cap,0x4
